//
// Generated by NVIDIA NVVM Compiler
//
// Compiler Build ID: CL-36424714
// Cuda compilation tools, release 13.0, V13.0.88
// Based on NVVM 20.0.0
//

.version 9.0
.target sm_100
.address_size 64

	// .globl	_Z19calcolaProdPuntualePiS_S_iii

.visible .entry _Z19calcolaProdPuntualePiS_S_iii(
	.param .u64 .ptr .align 1 _Z19calcolaProdPuntualePiS_S_iii_param_0,
	.param .u64 .ptr .align 1 _Z19calcolaProdPuntualePiS_S_iii_param_1,
	.param .u64 .ptr .align 1 _Z19calcolaProdPuntualePiS_S_iii_param_2,
	.param .u32 _Z19calcolaProdPuntualePiS_S_iii_param_3,
	.param .u32 _Z19calcolaProdPuntualePiS_S_iii_param_4,
	.param .u32 _Z19calcolaProdPuntualePiS_S_iii_param_5
)
{
	.reg .pred 	%p<4>;
	.reg .b32 	%r<19>;
	.reg .b64 	%rd<11>;

	ld.param.u64 	%rd1, [_Z19calcolaProdPuntualePiS_S_iii_param_0];
	ld.param.u64 	%rd2, [_Z19calcolaProdPuntualePiS_S_iii_param_1];
	ld.param.u64 	%rd3, [_Z19calcolaProdPuntualePiS_S_iii_param_2];
	ld.param.u32 	%r4, [_Z19calcolaProdPuntualePiS_S_iii_param_3];
	ld.param.u32 	%r5, [_Z19calcolaProdPuntualePiS_S_iii_param_4];
	ld.param.u32 	%r3, [_Z19calcolaProdPuntualePiS_S_iii_param_5];
	mov.u32 	%r7, %tid.x;
	mov.u32 	%r8, %ctaid.x;
	mov.u32 	%r9, %ntid.x;
	mad.lo.s32 	%r1, %r8, %r9, %r7;
	mov.u32 	%r10, %tid.y;
	mov.u32 	%r11, %ctaid.y;
	mov.u32 	%r12, %ntid.y;
	mad.lo.s32 	%r13, %r11, %r12, %r10;
	setp.ge.s32 	%p1, %r1, %r4;
	setp.ge.s32 	%p2, %r13, %r5;
	or.pred  	%p3, %p1, %p2;
	@%p3 bra 	$L__BB0_2;
	cvta.to.global.u64 	%rd4, %rd1;
	cvta.to.global.u64 	%rd5, %rd2;
	cvta.to.global.u64 	%rd6, %rd3;
	shr.s32 	%r14, %r3, 2;
	mad.lo.s32 	%r15, %r14, %r1, %r13;
	mul.wide.s32 	%rd7, %r15, 4;
	add.s64 	%rd8, %rd4, %rd7;
	ld.global.u32 	%r16, [%rd8];
	add.s64 	%rd9, %rd5, %rd7;
	ld.global.u32 	%r17, [%rd9];
	mul.lo.s32 	%r18, %r17, %r16;
	add.s64 	%rd10, %rd6, %rd7;
	st.global.u32 	[%rd10], %r18;
$L__BB0_2:
	ret;

}


// ===== COMPILED SASS (sm_100) =====

	.target	sm_100

	.elftype	@"ET_EXEC"


//--------------------- .note.nv.tkinfo           --------------------------
	.section	.note.nv.tkinfo,"",@"SHT_NOTE"
	.sectionflags	@"SHF_NOTE_NV_TKINFO"
	.tkinfo
        /*0018*/ 	.word	0x00000002
        /*0030*/ 	.string	""
        /*0030*/ 	.string	"ptxas"
        /*0030*/ 	.string	"Cuda compilation tools, release 13.0, V13.0.88"
        /*0030*/ 	.string	"Build cuda_13.0.r13.0/compiler.36424714_0"
        /*0030*/ 	.string	"-arch sm_100 -m 64 "



//--------------------- .note.nv.cuinfo           --------------------------
	.section	.note.nv.cuinfo,"",@"SHT_NOTE"
	.sectionflags	@"SHF_NOTE_NV_CUINFO"
        /*0018*/ 	.short	0x0002
        /*001a*/ 	.short	0x0064
        /*001c*/ 	.short	0x0082
	.zero		2


//--------------------- .nv.info                  --------------------------
	.section	.nv.info,"",@"SHT_CUDA_INFO"
	.align	4


	//----- nvinfo : EIATTR_REGCOUNT
	.align		4
        /*0000*/ 	.byte	0x04, 0x2f
        /*0002*/ 	.short	(.L_1 - .L_0)
	.align		4
.L_0:
        /*0004*/ 	.word	index@(_Z19calcolaProdPuntualePiS_S_iii)
        /*0008*/ 	.word	0x0000000c


	//----- nvinfo : EIATTR_FRAME_SIZE
	.align		4
.L_1:
        /*000c*/ 	.byte	0x04, 0x11
        /*000e*/ 	.short	(.L_3 - .L_2)
	.align		4
.L_2:
        /*0010*/ 	.word	index@(_Z19calcolaProdPuntualePiS_S_iii)
        /*0014*/ 	.word	0x00000000


	//----- nvinfo : EIATTR_MIN_STACK_SIZE
	.align		4
.L_3:
        /*0018*/ 	.byte	0x04, 0x12
        /*001a*/ 	.short	(.L_5 - .L_4)
	.align		4
.L_4:
        /*001c*/ 	.word	index@(_Z19calcolaProdPuntualePiS_S_iii)
        /*0020*/ 	.word	0x00000000
.L_5:


//--------------------- .nv.compat                --------------------------
	.section	.nv.compat,"",@"SHT_CUDA_COMPAT_INFO"
	.align	4
        /*0000*/ 	.byte	0x02, 0x09, 0x00, 0x00, 0x02, 0x02, 0x01, 0x00, 0x02, 0x05, 0x05, 0x00, 0x03, 0x07, 0x01, 0x01
        /*0010*/ 	.byte	0x02, 0x03, 0x00, 0x00, 0x02, 0x06, 0x01, 0x00, 0x04, 0x0b, 0x08, 0x00, 0x09, 0x00, 0x00, 0x00
        /*0020*/ 	.byte	0x00, 0x00, 0x00, 0x00


//--------------------- .nv.info._Z19calcolaProdPuntualePiS_S_iii --------------------------
	.section	.nv.info._Z19calcolaProdPuntualePiS_S_iii,"",@"SHT_CUDA_INFO"
	.sectionflags	@""
	.align	4


	//----- nvinfo : EIATTR_CUDA_API_VERSION
	.align		4
        /*0000*/ 	.byte	0x04, 0x37
        /*0002*/ 	.short	(.L_7 - .L_6)
.L_6:
        /*0004*/ 	.word	0x00000082


	//----- nvinfo : EIATTR_KPARAM_INFO
	.align		4
.L_7:
        /*0008*/ 	.byte	0x04, 0x17
        /*000a*/ 	.short	(.L_9 - .L_8)
.L_8:
        /*000c*/ 	.word	0x00000000
        /*0010*/ 	.short	0x0005
        /*0012*/ 	.short	0x0020
        /*0014*/ 	.byte	0x00, 0xf0, 0x11, 0x00


	//----- nvinfo : EIATTR_KPARAM_INFO
	.align		4
.L_9:
        /*0018*/ 	.byte	0x04, 0x17
        /*001a*/ 	.short	(.L_11 - .L_10)
.L_10:
        /*001c*/ 	.word	0x00000000
        /*0020*/ 	.short	0x0004
        /*0022*/ 	.short	0x001c
        /*0024*/ 	.byte	0x00, 0xf0, 0x11, 0x00


	//----- nvinfo : EIATTR_KPARAM_INFO
	.align		4
.L_11:
        /*0028*/ 	.byte	0x04, 0x17
        /*002a*/ 	.short	(.L_13 - .L_12)
.L_12:
        /*002c*/ 	.word	0x00000000
        /*0030*/ 	.short	0x0003
        /*0032*/ 	.short	0x0018
        /*0034*/ 	.byte	0x00, 0xf0, 0x11, 0x00


	//----- nvinfo : EIATTR_KPARAM_INFO
	.align		4
.L_13:
        /*0038*/ 	.byte	0x04, 0x17
        /*003a*/ 	.short	(.L_15 - .L_14)
.L_14:
        /*003c*/ 	.word	0x00000000
        /*0040*/ 	.short	0x0002
        /*0042*/ 	.short	0x0010
        /*0044*/ 	.byte	0x00, 0xf5, 0x21, 0x00


	//----- nvinfo : EIATTR_KPARAM_INFO
	.align		4
.L_15:
        /*0048*/ 	.byte	0x04, 0x17
        /*004a*/ 	.short	(.L_17 - .L_16)
.L_16:
        /*004c*/ 	.word	0x00000000
        /*0050*/ 	.short	0x0001
        /*0052*/ 	.short	0x0008
        /*0054*/ 	.byte	0x00, 0xf5, 0x21, 0x00


	//----- nvinfo : EIATTR_KPARAM_INFO
	.align		4
.L_17:
        /*0058*/ 	.byte	0x04, 0x17
        /*005a*/ 	.short	(.L_19 - .L_18)
.L_18:
        /*005c*/ 	.word	0x00000000
        /*0060*/ 	.short	0x0000
        /*0062*/ 	.short	0x0000
        /*0064*/ 	.byte	0x00, 0xf5, 0x21, 0x00


	//----- nvinfo : EIATTR_SPARSE_MMA_MASK
	.align		4
.L_19:
        /*0068*/ 	.byte	0x03, 0x50
        /*006a*/ 	.short	0x0000


	//----- nvinfo : EIATTR_MAXREG_COUNT
	.align		4
        /*006c*/ 	.byte	0x03, 0x1b
        /*006e*/ 	.short	0x00ff


	//----- nvinfo : EIATTR_MERCURY_ISA_VERSION
	.align		4
        /*0070*/ 	.byte	0x03, 0x5f
        /*0072*/ 	.short	0x0101


	//----- nvinfo : EIATTR_VRC_CTA_INIT_COUNT
	.align		4
        /*0074*/ 	.byte	0x02, 0x4a
	.zero		1
	.zero		1


	//----- nvinfo : EIATTR_EXIT_INSTR_OFFSETS
	.align		4
        /*0078*/ 	.byte	0x04, 0x1c
        /*007a*/ 	.short	(.L_21 - .L_20)


	//   ....[0]....
.L_20:
        /*007c*/ 	.word	0x000000c0


	//   ....[1]....
        /*0080*/ 	.word	0x000001b0


	//----- nvinfo : EIATTR_CBANK_PARAM_SIZE
	.align		4
.L_21:
        /*0084*/ 	.byte	0x03, 0x19
        /*0086*/ 	.short	0x0024


	//----- nvinfo : EIATTR_PARAM_CBANK
	.align		4
        /*0088*/ 	.byte	0x04, 0x0a
        /*008a*/ 	.short	(.L_23 - .L_22)
	.align		4
.L_22:
        /*008c*/ 	.word	index@(.nv.constant0._Z19calcolaProdPuntualePiS_S_iii)
        /*0090*/ 	.short	0x0380
        /*0092*/ 	.short	0x0024


	//----- nvinfo : EIATTR_SW_WAR
	.align		4
.L_23:
        /*0094*/ 	.byte	0x04, 0x36
        /*0096*/ 	.short	(.L_25 - .L_24)
.L_24:
        /*0098*/ 	.word	0x00000008
.L_25:


//--------------------- .nv.callgraph             --------------------------
	.section	.nv.callgraph,"",@"SHT_CUDA_CALLGRAPH"
	.align	4
	.sectionentsize	8
	.align		4
        /*0000*/ 	.word	0x00000000
	.align		4
        /*0004*/ 	.word	0xffffffff
	.align		4
        /*0008*/ 	.word	0x00000000
	.align		4
        /*000c*/ 	.word	0xfffffffe
	.align		4
        /*0010*/ 	.word	0x00000000
	.align		4
        /*0014*/ 	.word	0xfffffffd
	.align		4
        /*0018*/ 	.word	0x00000000
	.align		4
        /*001c*/ 	.word	0xfffffffc


//--------------------- .text._Z19calcolaProdPuntualePiS_S_iii --------------------------
	.section	.text._Z19calcolaProdPuntualePiS_S_iii,"ax",@progbits
	.align	128
        .global         _Z19calcolaProdPuntualePiS_S_iii
        .type           _Z19calcolaProdPuntualePiS_S_iii,@function
        .size           _Z19calcolaProdPuntualePiS_S_iii,(.L_x_1 - _Z19calcolaProdPuntualePiS_S_iii)
        .other          _Z19calcolaProdPuntualePiS_S_iii,@"STO_CUDA_ENTRY STV_DEFAULT"
_Z19calcolaProdPuntualePiS_S_iii:
.text._Z19calcolaProdPuntualePiS_S_iii:
[----:B------:R-:W-:Y:S01]  /*0000*/  LDC R1, c[0x0][0x37c] ;  /* 0x0000df00ff017b82 */ /* 0x000fe20000000800 */
[----:B------:R-:W0:Y:S07]  /*0010*/  S2R R7, SR_TID.Y ;  /* 0x0000000000077919 */ /* 0x000e2e0000002200 */
[----:B------:R-:W1:Y:S01]  /*0020*/  LDC R3, c[0x0][0x360] ;  /* 0x0000d800ff037b82 */ /* 0x000e620000000800 */
[----:B------:R-:W2:Y:S01]  /*0030*/  LDCU.64 UR6, c[0x0][0x398] ;  /* 0x00007300ff0677ac */ /* 0x000ea20008000a00 */
[----:B------:R-:W1:Y:S06]  /*0040*/  S2R R0, SR_TID.X ;  /* 0x0000000000007919 */ /* 0x000e6c0000002100 */
[----:B------:R-:W0:Y:S08]  /*0050*/  S2UR UR5, SR_CTAID.Y ;  /* 0x00000000000579c3 */ /* 0x000e300000002600 */
[----:B------:R-:W0:Y:S08]  /*0060*/  LDC R2, c[0x0][0x364] ;  /* 0x0000d900ff027b82 */ /* 0x000e300000000800 */
[----:B------:R-:W1:Y:S01]  /*0070*/  S2UR UR4, SR_CTAID.X ;  /* 0x00000000000479c3 */ /* 0x000e620000002500 */
[----:B0-----:R-:W-:-:S05]  /*0080*/  IMAD R7, R2, UR5, R7 ;  /* 0x0000000502077c24 */ /* 0x001fca000f8e0207 */
[----:B--2---:R-:W-:Y:S01]  /*0090*/  ISETP.GE.AND P0, PT, R7, UR7, PT ;  /* 0x0000000707007c0c */ /* 0x004fe2000bf06270 */
[----:B-1----:R-:W-:-:S05]  /*00a0*/  IMAD R0, R3, UR4, R0 ;  /* 0x0000000403007c24 */ /* 0x002fca000f8e0200 */
[----:B------:R-:W-:-:S13]  /*00b0*/  ISETP.GE.OR P0, PT, R0, UR6, P0 ;  /* 0x0000000600007c0c */ /* 0x000fda0008706670 */
[----:B------:R-:W-:Y:S05]  /*00c0*/  @P0 EXIT ;  /* 0x000000000000094d */ /* 0x000fea0003800000 */
[----:B------:R-:W0:Y:S01]  /*00d0*/  LDCU UR4, c[0x0][0x3a0] ;  /* 0x00007400ff0477ac */ /* 0x000e220008000800 */
[----:B------:R-:W1:Y:S01]  /*00e0*/  LDC.64 R2, c[0x0][0x380] ;  /* 0x0000e000ff027b82 */ /* 0x000e620000000a00 */
[----:B------:R-:W2:Y:S07]  /*00f0*/  LDCU.64 UR6, c[0x0][0x358] ;  /* 0x00006b00ff0677ac */ /* 0x000eae0008000a00 */
[----:B------:R-:W3:Y:S01]  /*0100*/  LDC.64 R4, c[0x0][0x388] ;  /* 0x0000e200ff047b82 */ /* 0x000ee20000000a00 */
[----:B0-----:R-:W-:-:S06]  /*0110*/  USHF.R.S32.HI UR4, URZ, 0x2, UR4 ;  /* 0x00000002ff047899 */ /* 0x001fcc0008011404 */
[----:B------:R-:W-:Y:S02]  /*0120*/  IMAD R9, R0, UR4, R7 ;  /* 0x0000000400097c24 */ /* 0x000fe4000f8e0207 */
[----:B------:R-:W0:Y:S02]  /*0130*/  LDC.64 R6, c[0x0][0x390] ;  /* 0x0000e400ff067b82 */ /* 0x000e240000000a00 */
[----:B-1----:R-:W-:-:S04]  /*0140*/  IMAD.WIDE R2, R9, 0x4, R2 ;  /* 0x0000000409027825 */ /* 0x002fc800078e0202 */
[C---:B---3--:R-:W-:Y:S02]  /*0150*/  IMAD.WIDE R4, R9.reuse, 0x4, R4 ;  /* 0x0000000409047825 */ /* 0x048fe400078e0204 */
[----:B--2---:R-:W2:Y:S04]  /*0160*/  LDG.E R2, desc[UR6][R2.64] ;  /* 0x0000000602027981 */ /* 0x004ea8000c1e1900 */
[----:B------:R-:W2:Y:S01]  /*0170*/  LDG.E R5, desc[UR6][R4.64] ;  /* 0x0000000604057981 */ /* 0x000ea2000c1e1900 */
[----:B0-----:R-:W-:-:S04]  /*0180*/  IMAD.WIDE R6, R9, 0x4, R6 ;  /* 0x0000000409067825 */ /* 0x001fc800078e0206 */
[----:B--2---:R-:W-:-:S05]  /*0190*/  IMAD R9, R2, R5, RZ ;  /* 0x0000000502097224 */ /* 0x004fca00078e02ff */
[----:B------:R-:W-:Y:S01]  /*01a0*/  STG.E desc[UR6][R6.64], R9 ;  /* 0x0000000906007986 */ /* 0x000fe2000c101906 */
[----:B------:R-:W-:Y:S05]  /*01b0*/  EXIT ;  /* 0x000000000000794d */ /* 0x000fea0003800000 */
.L_x_0:
[----:B------:R-:W-:-:S00]  /*01c0*/  BRA `(.L_x_0) ;  /* 0xfffffffc00fc7947 */ /* 0x000fc0000383ffff */
[----:B------:R-:W-:-:S00]  /*01d0*/  NOP ;  /* 0x0000000000007918 */ /* 0x000fc00000000000 */
        /* <DEDUP_REMOVED lines=10> */
.L_x_1:


//--------------------- .nv.shared.reserved.0     --------------------------
	.section	.nv.shared.reserved.0,"aw",@nobits
	.weak		__nv_reservedSMEM_offset_0_alias
	.size		__nv_reservedSMEM_offset_0_alias, 0, 64
	.other		__nv_reservedSMEM_offset_0_alias,@"STO_CUDA_RESERVED_SHARED STV_DEFAULT"
__nv_reservedSMEM_offset_0_alias:
	.zero		0
	.zero		64


//--------------------- .nv.constant0._Z19calcolaProdPuntualePiS_S_iii --------------------------
	.section	.nv.constant0._Z19calcolaProdPuntualePiS_S_iii,"a",@progbits
	.sectionflags	@""
	.align	4
.nv.constant0._Z19calcolaProdPuntualePiS_S_iii:
	.zero		932


//--------------------- SYMBOLS --------------------------

	.type		.nv.reservedSmem.offset0,@object
	.size		.nv.reservedSmem.offset0,0x4
